	.headerflags	@"EF_CUDA_TEXMODE_UNIFIED EF_CUDA_64BIT_ADDRESS EF_CUDA_ACCELERATORS EF_CUDA_SM90 EF_CUDA_VIRTUAL_SM(EF_CUDA_SM90)"
	.elftype	@"ET_EXEC"


//--------------------- .nv.info                  --------------------------
	.section	.nv.info,"",@"SHT_CUDA_INFO"
	.align	4


	//----- nvinfo : EIATTR_REGCOUNT
	.align		4
        /*0000*/ 	.byte	0x04, 0x2f
        /*0002*/ 	.short	(.L_1 - .L_0)
	.align		4
.L_0:
        /*0004*/ 	.word	index@(triton_poi_fused_convolution_11)
        /*0008*/ 	.word	0x0000000c


	//----- nvinfo : EIATTR_MIN_STACK_SIZE
	.align		4
.L_1:
        /*000c*/ 	.byte	0x04, 0x12
        /*000e*/ 	.short	(.L_3 - .L_2)
	.align		4
.L_2:
        /*0010*/ 	.word	index@(triton_poi_fused_convolution_11)
        /*0014*/ 	.word	0x00000000


	//----- nvinfo : EIATTR_FRAME_SIZE
	.align		4
.L_3:
        /*0018*/ 	.byte	0x04, 0x11
        /*001a*/ 	.short	(.L_5 - .L_4)
	.align		4
.L_4:
        /*001c*/ 	.word	index@(triton_poi_fused_convolution_11)
        /*0020*/ 	.word	0x00000000


	//----- nvinfo : EIATTR_MIN_STACK_SIZE
	.align		4
.L_5:
        /*0024*/ 	.byte	0x04, 0x12
        /*0026*/ 	.short	(.L_7 - .L_6)
	.align		4
.L_6:
        /*0028*/ 	.word	index@(triton_poi_fused_convolution_11)
        /*002c*/ 	.word	0x00000000
.L_7:


//--------------------- .nv.info.triton_poi_fused_convolution_11 --------------------------
	.section	.nv.info.triton_poi_fused_convolution_11,"",@"SHT_CUDA_INFO"
	.sectionflags	@""
	.align	4


	//----- nvinfo : EIATTR_CUDA_API_VERSION
	.align		4
        /*0000*/ 	.byte	0x04, 0x37
        /*0002*/ 	.short	(.L_9 - .L_8)
.L_8:
        /*0004*/ 	.word	0x0000007c


	//----- nvinfo : EIATTR_KPARAM_INFO
	.align		4
.L_9:
        /*0008*/ 	.byte	0x04, 0x17
        /*000a*/ 	.short	(.L_11 - .L_10)
.L_10:
        /*000c*/ 	.word	0x00000000
        /*0010*/ 	.short	0x0002
        /*0012*/ 	.short	0x0010
        /*0014*/ 	.byte	0x00, 0xf0, 0x11, 0x00


	//----- nvinfo : EIATTR_KPARAM_INFO
	.align		4
.L_11:
        /*0018*/ 	.byte	0x04, 0x17
        /*001a*/ 	.short	(.L_13 - .L_12)
.L_12:
        /*001c*/ 	.word	0x00000000
        /*0020*/ 	.short	0x0001
        /*0022*/ 	.short	0x0008
        /*0024*/ 	.byte	0x00, 0xf4, 0x21, 0x00


	//----- nvinfo : EIATTR_KPARAM_INFO
	.align		4
.L_13:
        /*0028*/ 	.byte	0x04, 0x17
        /*002a*/ 	.short	(.L_15 - .L_14)
.L_14:
        /*002c*/ 	.word	0x00000000
        /*0030*/ 	.short	0x0000
        /*0032*/ 	.short	0x0000
        /*0034*/ 	.byte	0x00, 0xf4, 0x21, 0x00


	//----- nvinfo : EIATTR_SPARSE_MMA_MASK
	.align		4
.L_15:
        /*0038*/ 	.byte	0x03, 0x50
        /*003a*/ 	.short	0x0000


	//----- nvinfo : EIATTR_MAXREG_COUNT
	.align		4
        /*003c*/ 	.byte	0x03, 0x1b
        /*003e*/ 	.short	0x00ff


	//----- nvinfo : EIATTR_EXIT_INSTR_OFFSETS
	.align		4
        /*0040*/ 	.byte	0x04, 0x1c
        /*0042*/ 	.short	(.L_17 - .L_16)


	//   ....[0]....
.L_16:
        /*0044*/ 	.word	0x00000150


	//----- nvinfo : EIATTR_REQNTID
	.align		4
.L_17:
        /*0048*/ 	.byte	0x04, 0x10
        /*004a*/ 	.short	(.L_19 - .L_18)
.L_18:
        /*004c*/ 	.word	0x00000080
        /*0050*/ 	.word	0x00000001
        /*0054*/ 	.word	0x00000001


	//----- nvinfo : EIATTR_CBANK_PARAM_SIZE
	.align		4
.L_19:
        /*0058*/ 	.byte	0x03, 0x19
        /*005a*/ 	.short	0x0014


	//----- nvinfo : EIATTR_PARAM_CBANK
	.align		4
        /*005c*/ 	.byte	0x04, 0x0a
        /*005e*/ 	.short	(.L_21 - .L_20)
	.align		4
.L_20:
        /*0060*/ 	.word	index@(.nv.constant0.triton_poi_fused_convolution_11)
        /*0064*/ 	.short	0x0210
        /*0066*/ 	.short	0x0014


	//----- nvinfo : EIATTR_SW_WAR
	.align		4
.L_21:
        /*0068*/ 	.byte	0x04, 0x36
        /*006a*/ 	.short	(.L_23 - .L_22)
.L_22:
        /*006c*/ 	.word	0x00000008
.L_23:


//--------------------- .nv.callgraph             --------------------------
	.section	.nv.callgraph,"",@"SHT_CUDA_CALLGRAPH"
	.align	4
	.sectionentsize	8
	.align		4
        /*0000*/ 	.word	0x00000000
	.align		4
        /*0004*/ 	.word	0xffffffff
	.align		4
        /*0008*/ 	.word	0x00000000
	.align		4
        /*000c*/ 	.word	0xfffffffe
	.align		4
        /*0010*/ 	.word	0x00000000
	.align		4
        /*0014*/ 	.word	0xfffffffd
	.align		4
        /*0018*/ 	.word	0x00000000
	.align		4
        /*001c*/ 	.word	0xfffffffc


//--------------------- .text.triton_poi_fused_convolution_11 --------------------------
	.section	.text.triton_poi_fused_convolution_11,"ax",@progbits
	.align	128
        .global         triton_poi_fused_convolution_11
        .type           triton_poi_fused_convolution_11,@function
        .size           triton_poi_fused_convolution_11,(.L_x_1 - triton_poi_fused_convolution_11)
        .other          triton_poi_fused_convolution_11,@"STO_CUDA_ENTRY STV_DEFAULT"
triton_poi_fused_convolution_11:
.text.triton_poi_fused_convolution_11:
[----:B------:R-:W-:Y:S01]  /*0000*/  LDC R1, c[0x0][0x28] ;  /* 0x00000a00ff017b82 */ /* 0x000fe20000000800 */
[----:B------:R-:W1:Y:S07]  /*0010*/  S2R R0, SR_TID.X ;  /* 0x0000000000007919 */ /* 0x000e6e0000002100 */
[----:B------:R-:W2:Y:S01]  /*0020*/  LDC.64 R4, c[0x0][0x218] ;  /* 0x00008600ff047b82 */ /* 0x000ea20000000a00 */
[----:B------:R-:W-:Y:S01]  /*0030*/  ULDC.64 UR4, c[0x0][0x208] ;  /* 0x0000820000047ab9 */ /* 0x000fe20000000a00 */
[----:B------:R-:W3:Y:S06]  /*0040*/  S2R R7, SR_CTAID.X ;  /* 0x0000000000077919 */ /* 0x000eec0000002500 */
[----:B------:R-:W4:Y:S01]  /*0050*/  LDC.64 R2, c[0x0][0x210] ;  /* 0x00008400ff027b82 */ /* 0x000f220000000a00 */
[----:B-1----:R-:W-:Y:S01]  /*0060*/  IMAD.SHL.U32 R0, R0, 0x2, RZ ;  /* 0x0000000200007824 */ /* 0x002fe200078e00ff */
[----:B---3--:R-:W-:-:S04]  /*0070*/  SHF.R.S32.HI R6, RZ, 0x17, R7 ;  /* 0x00000017ff067819 */ /* 0x008fc80000011407 */
[----:B------:R-:W-:-:S04]  /*0080*/  LOP3.LUT R0, R0, 0xfe, RZ, 0xc0, !PT ;  /* 0x000000fe00007812 */ /* 0x000fc800078ec0ff */
[----:B------:R-:W-:Y:S02]  /*0090*/  LEA R7, R7, R0, 0x8 ;  /* 0x0000000007077211 */ /* 0x000fe400078e40ff */
[----:B------:R-:W-:-:S03]  /*00a0*/  SGXT R0, R6, 0x1 ;  /* 0x000000010600781a */ /* 0x000fc60000000200 */
[----:B----4-:R-:W-:Y:S01]  /*00b0*/  IMAD.WIDE R2, R7, 0x4, R2 ;  /* 0x0000000407027825 */ /* 0x010fe200078e0202 */
[----:B------:R-:W-:-:S04]  /*00c0*/  LEA.HI R0, R0, R7, RZ, 0x7 ;  /* 0x0000000700007211 */ /* 0x000fc800078f38ff */
[----:B------:R-:W-:-:S05]  /*00d0*/  LOP3.LUT R0, R0, 0xffffff80, RZ, 0xc0, !PT ;  /* 0xffffff8000007812 */ /* 0x000fca00078ec0ff */
[----:B------:R-:W-:Y:S02]  /*00e0*/  IMAD.IADD R9, R7, 0x1, -R0 ;  /* 0x0000000107097824 */ /* 0x000fe400078e0a00 */
[----:B------:R-:W3:Y:S02]  /*00f0*/  LDG.E.64 R6, desc[UR4][R2.64] ;  /* 0x0000000402067981 */ /* 0x000ee4000c1e1b00 */
[----:B--2---:R-:W-:-:S06]  /*0100*/  IMAD.WIDE R4, R9, 0x4, R4 ;  /* 0x0000000409047825 */ /* 0x004fcc00078e0204 */
[----:B------:R-:W3:Y:S02]  /*0110*/  LDG.E.EL.64 R4, desc[UR4][R4.64] ;  /* 0x0000000404047981 */ /* 0x000ee4000c2e1b00 */
[----:B---3--:R-:W-:Y:S01]  /*0120*/  FADD R6, R6, R4 ;  /* 0x0000000406067221 */ /* 0x008fe20000000000 */
[----:B------:R-:W-:-:S05]  /*0130*/  FADD R7, R7, R5 ;  /* 0x0000000507077221 */ /* 0x000fca0000000000 */
[----:B------:R-:W-:Y:S01]  /*0140*/  STG.E.64 desc[UR4][R2.64], R6 ;  /* 0x0000000602007986 */ /* 0x000fe2000c101b04 */
[----:B------:R-:W-:Y:S05]  /*0150*/  EXIT ;  /* 0x000000000000794d */ /* 0x000fea0003800000 */
.L_x_0:
[----:B------:R-:W-:-:S00]  /*0160*/  BRA `(.L_x_0) ;  /* 0xfffffffc00fc7947 */ /* 0x000fc0000383ffff */
[----:B------:R-:W-:-:S00]  /*0170*/  NOP ;  /* 0x0000000000007918 */ /* 0x000fc00000000000 */
        /* <DEDUP_REMOVED lines=8> */
.L_x_1:


//--------------------- .nv.constant0.triton_poi_fused_convolution_11 --------------------------
	.section	.nv.constant0.triton_poi_fused_convolution_11,"a",@progbits
	.sectionflags	@""
	.align	4
.nv.constant0.triton_poi_fused_convolution_11:
	.zero		548
